	.headerflags	@"EF_CUDA_TEXMODE_UNIFIED EF_CUDA_64BIT_ADDRESS EF_CUDA_SM86 EF_CUDA_VIRTUAL_SM(EF_CUDA_SM86)"
	.elftype	@"ET_EXEC"


//--------------------- .nv.info                  --------------------------
	.section	.nv.info,"",@"SHT_CUDA_INFO"
	.align	4


	//----- nvinfo : EIATTR_REGCOUNT
	.align		4
        /*0000*/ 	.byte	0x04, 0x2f
        /*0002*/ 	.short	(.L_1 - .L_0)
	.align		4
.L_0:
        /*0004*/ 	.word	index@(triton_)
        /*0008*/ 	.word	0x0000001e


	//----- nvinfo : EIATTR_MIN_STACK_SIZE
	.align		4
.L_1:
        /*000c*/ 	.byte	0x04, 0x12
        /*000e*/ 	.short	(.L_3 - .L_2)
	.align		4
.L_2:
        /*0010*/ 	.word	index@(triton_)
        /*0014*/ 	.word	0x00000000


	//----- nvinfo : EIATTR_FRAME_SIZE
	.align		4
.L_3:
        /*0018*/ 	.byte	0x04, 0x11
        /*001a*/ 	.short	(.L_5 - .L_4)
	.align		4
.L_4:
        /*001c*/ 	.word	index@(triton_)
        /*0020*/ 	.word	0x00000000


	//----- nvinfo : EIATTR_MIN_STACK_SIZE
	.align		4
.L_5:
        /*0024*/ 	.byte	0x04, 0x12
        /*0026*/ 	.short	(.L_7 - .L_6)
	.align		4
.L_6:
        /*0028*/ 	.word	index@(triton_)
        /*002c*/ 	.word	0x00000000
.L_7:


//--------------------- .nv.info.triton_          --------------------------
	.section	.nv.info.triton_,"",@"SHT_CUDA_INFO"
	.sectionflags	@""
	.align	4


	//----- nvinfo : EIATTR_CUDA_API_VERSION
	.align		4
        /*0000*/ 	.byte	0x04, 0x37
        /*0002*/ 	.short	(.L_9 - .L_8)
.L_8:
        /*0004*/ 	.word	0x0000007c


	//----- nvinfo : EIATTR_SW2861232_WAR
	.align		4
.L_9:
        /*0008*/ 	.byte	0x01, 0x35
	.zero		2


	//----- nvinfo : EIATTR_PARAM_CBANK
	.align		4
        /*000c*/ 	.byte	0x04, 0x0a
        /*000e*/ 	.short	(.L_11 - .L_10)
	.align		4
.L_10:
        /*0010*/ 	.word	index@(.nv.constant0.triton_)
        /*0014*/ 	.short	0x0160
        /*0016*/ 	.short	0x0050


	//----- nvinfo : EIATTR_CBANK_PARAM_SIZE
	.align		4
.L_11:
        /*0018*/ 	.byte	0x03, 0x19
        /*001a*/ 	.short	0x0050


	//----- nvinfo : EIATTR_KPARAM_INFO
	.align		4
        /*001c*/ 	.byte	0x04, 0x17
        /*001e*/ 	.short	(.L_13 - .L_12)
.L_12:
        /*0020*/ 	.word	0x00000000
        /*0024*/ 	.short	0x0009
        /*0026*/ 	.short	0x0048
        /*0028*/ 	.byte	0x00, 0xf4, 0x21, 0x00


	//----- nvinfo : EIATTR_KPARAM_INFO
	.align		4
.L_13:
        /*002c*/ 	.byte	0x04, 0x17
        /*002e*/ 	.short	(.L_15 - .L_14)
.L_14:
        /*0030*/ 	.word	0x00000000
        /*0034*/ 	.short	0x0008
        /*0036*/ 	.short	0x0040
        /*0038*/ 	.byte	0x00, 0xf0, 0x11, 0x00


	//----- nvinfo : EIATTR_KPARAM_INFO
	.align		4
.L_15:
        /*003c*/ 	.byte	0x04, 0x17
        /*003e*/ 	.short	(.L_17 - .L_16)
.L_16:
        /*0040*/ 	.word	0x00000000
        /*0044*/ 	.short	0x0007
        /*0046*/ 	.short	0x0038
        /*0048*/ 	.byte	0x00, 0xf4, 0x21, 0x00


	//----- nvinfo : EIATTR_KPARAM_INFO
	.align		4
.L_17:
        /*004c*/ 	.byte	0x04, 0x17
        /*004e*/ 	.short	(.L_19 - .L_18)
.L_18:
        /*0050*/ 	.word	0x00000000
        /*0054*/ 	.short	0x0006
        /*0056*/ 	.short	0x0030
        /*0058*/ 	.byte	0x00, 0xf4, 0x21, 0x00


	//----- nvinfo : EIATTR_KPARAM_INFO
	.align		4
.L_19:
        /*005c*/ 	.byte	0x04, 0x17
        /*005e*/ 	.short	(.L_21 - .L_20)
.L_20:
        /*0060*/ 	.word	0x00000000
        /*0064*/ 	.short	0x0005
        /*0066*/ 	.short	0x0028
        /*0068*/ 	.byte	0x00, 0xf4, 0x21, 0x00


	//----- nvinfo : EIATTR_KPARAM_INFO
	.align		4
.L_21:
        /*006c*/ 	.byte	0x04, 0x17
        /*006e*/ 	.short	(.L_23 - .L_22)
.L_22:
        /*0070*/ 	.word	0x00000000
        /*0074*/ 	.short	0x0004
        /*0076*/ 	.short	0x0020
        /*0078*/ 	.byte	0x00, 0xf4, 0x21, 0x00


	//----- nvinfo : EIATTR_KPARAM_INFO
	.align		4
.L_23:
        /*007c*/ 	.byte	0x04, 0x17
        /*007e*/ 	.short	(.L_25 - .L_24)
.L_24:
        /*0080*/ 	.word	0x00000000
        /*0084*/ 	.short	0x0003
        /*0086*/ 	.short	0x0018
        /*0088*/ 	.byte	0x00, 0xf4, 0x21, 0x00


	//----- nvinfo : EIATTR_KPARAM_INFO
	.align		4
.L_25:
        /*008c*/ 	.byte	0x04, 0x17
        /*008e*/ 	.short	(.L_27 - .L_26)
.L_26:
        /*0090*/ 	.word	0x00000000
        /*0094*/ 	.short	0x0002
        /*0096*/ 	.short	0x0010
        /*0098*/ 	.byte	0x00, 0xf4, 0x21, 0x00


	//----- nvinfo : EIATTR_KPARAM_INFO
	.align		4
.L_27:
        /*009c*/ 	.byte	0x04, 0x17
        /*009e*/ 	.short	(.L_29 - .L_28)
.L_28:
        /*00a0*/ 	.word	0x00000000
        /*00a4*/ 	.short	0x0001
        /*00a6*/ 	.short	0x0008
        /*00a8*/ 	.byte	0x00, 0xf4, 0x21, 0x00


	//----- nvinfo : EIATTR_KPARAM_INFO
	.align		4
.L_29:
        /*00ac*/ 	.byte	0x04, 0x17
        /*00ae*/ 	.short	(.L_31 - .L_30)
.L_30:
        /*00b0*/ 	.word	0x00000000
        /*00b4*/ 	.short	0x0000
        /*00b6*/ 	.short	0x0000
        /*00b8*/ 	.byte	0x00, 0xf4, 0x21, 0x00


	//----- nvinfo : EIATTR_MAXREG_COUNT
	.align		4
.L_31:
        /*00bc*/ 	.byte	0x03, 0x1b
        /*00be*/ 	.short	0x00ff


	//----- nvinfo : EIATTR_EXIT_INSTR_OFFSETS
	.align		4
        /*00c0*/ 	.byte	0x04, 0x1c
        /*00c2*/ 	.short	(.L_33 - .L_32)


	//   ....[0]....
.L_32:
        /*00c4*/ 	.word	0x000006c0


	//----- nvinfo : EIATTR_REQNTID
	.align		4
.L_33:
        /*00c8*/ 	.byte	0x04, 0x10
        /*00ca*/ 	.short	(.L_35 - .L_34)
.L_34:
        /*00cc*/ 	.word	0x00000080
        /*00d0*/ 	.word	0x00000001
        /*00d4*/ 	.word	0x00000001
.L_35:


//--------------------- .nv.callgraph             --------------------------
	.section	.nv.callgraph,"",@"SHT_CUDA_CALLGRAPH"
	.align	4
	.sectionentsize	8
	.align		4
        /*0000*/ 	.word	0x00000000
	.align		4
        /*0004*/ 	.word	0xffffffff
	.align		4
        /*0008*/ 	.word	0x00000000
	.align		4
        /*000c*/ 	.word	0xfffffffe
	.align		4
        /*0010*/ 	.word	0x00000000
	.align		4
        /*0014*/ 	.word	0xfffffffd
	.align		4
        /*0018*/ 	.word	0x00000000
	.align		4
        /*001c*/ 	.word	0xfffffffc


//--------------------- .nv.rel.action            --------------------------
	.section	.nv.rel.action,"",@"SHT_CUDA_RELOCINFO"
	.align	8
	.sectionentsize	8
        /*0000*/ 	.byte	0x73, 0x00, 0x00, 0x00, 0x00, 0x00, 0x00, 0x00, 0x00, 0x00, 0x00, 0x11, 0x25, 0x00, 0x05, 0x36


//--------------------- .nv.constant0.triton_     --------------------------
	.section	.nv.constant0.triton_,"a",@progbits
	.sectionflags	@""
	.align	4
.nv.constant0.triton_:
	.zero		432


//--------------------- .text.triton_             --------------------------
	.section	.text.triton_,"ax",@progbits
	.sectioninfo	@"SHI_REGISTERS=30"
	.align	128
        .global         triton_
        .type           triton_,@function
        .size           triton_,(.L_x_1 - triton_)
        .other          triton_,@"STO_CUDA_ENTRY STV_DEFAULT"
triton_:
.text.triton_:
[----:B------:R-:W-:Y:S02]  /*0000*/  IMAD.MOV.U32 R1, RZ, RZ, c[0x0][0x28] ;  /* 0x00000a00ff017624 */ /* 0x000fe400078e00ff */
[----:B------:R-:W0:Y:S01]  /*0010*/  S2R R0, SR_TID.X ;  /* 0x0000000000007919 */ /* 0x000e220000002100 */
[----:B------:R-:W-:Y:S01]  /*0020*/  IMAD.MOV.U32 R17, RZ, RZ, 0x2 ;  /* 0x00000002ff117424 */ /* 0x000fe200078e00ff */
[----:B------:R-:W-:Y:S02]  /*0030*/  ULDC.64 UR4, c[0x0][0x118] ;  /* 0x0000460000047ab9 */ /* 0x000fe40000000a00 */
[----:B------:R-:W1:Y:S01]  /*0040*/  S2R R3, SR_CTAID.X ;  /* 0x0000000000037919 */ /* 0x000e620000002500 */
[----:B0-----:R-:W-:-:S05]  /*0050*/  IMAD.SHL.U32 R0, R0, 0x4, RZ ;  /* 0x0000000400007824 */ /* 0x001fca00078e00ff */
[----:B------:R-:W-:-:S04]  /*0060*/  LOP3.LUT R0, R0, 0x1fc, RZ, 0xc0, !PT ;  /* 0x000001fc00007812 */ /* 0x000fc800078ec0ff */
[----:B-1----:R-:W-:-:S05]  /*0070*/  LEA R16, R3, R0, 0x9 ;  /* 0x0000000003107211 */ /* 0x002fca00078e48ff */
[----:B------:R-:W-:-:S05]  /*0080*/  IMAD.HI R0, R16, 0x2aaaaaab, RZ ;  /* 0x2aaaaaab10007827 */ /* 0x000fca00078e02ff */
[----:B------:R-:W-:-:S04]  /*0090*/  SHF.R.U32.HI R3, RZ, 0x1f, R0 ;  /* 0x0000001fff037819 */ /* 0x000fc80000011600 */
[----:B------:R-:W-:-:S05]  /*00a0*/  LEA.HI.SX32 R4, R0, R3, 0x17 ;  /* 0x0000000300047211 */ /* 0x000fca00078fbaff */
[----:B------:R-:W-:-:S05]  /*00b0*/  IMAD.WIDE R2, R4, R17, c[0x0][0x180] ;  /* 0x0000600004027625 */ /* 0x000fca00078e0211 */
[----:B------:R0:W2:Y:S01]  /*00c0*/  LDG.E.EL.U16 R0, [R2.64] ;  /* 0x0000000402007981 */ /* 0x0000a2000c2e1500 */
[----:B------:R-:W-:-:S06]  /*00d0*/  IMAD.WIDE R20, R4, R17, c[0x0][0x188] ;  /* 0x0000620004147625 */ /* 0x000fcc00078e0211 */
[----:B------:R1:W3:Y:S01]  /*00e0*/  LDG.E.EL.U16 R20, [R20.64] ;  /* 0x0000000414147981 */ /* 0x0002e2000c2e1500 */
[----:B------:R-:W-:Y:S02]  /*00f0*/  IMAD R12, R4, -0xc00, R16 ;  /* 0xfffff400040c7824 */ /* 0x000fe400078e0210 */
[----:B------:R-:W-:-:S03]  /*0100*/  IMAD.MOV.U32 R9, RZ, RZ, 0x4 ;  /* 0x00000004ff097424 */ /* 0x000fc600078e00ff */
[----:B------:R-:W-:-:S05]  /*0110*/  IADD3 R4, R12, 0x3c00, RZ ;  /* 0x00003c000c047810 */ /* 0x000fca0007ffe0ff */
[----:B------:R-:W-:-:S04]  /*0120*/  IMAD.WIDE.U32 R14, R4, R17, c[0x0][0x170] ;  /* 0x00005c00040e7625 */ /* 0x000fc800078e0011 */
[-C--:B------:R-:W-:Y:S02]  /*0130*/  IMAD.WIDE.U32 R4, R4, R9.reuse, c[0x0][0x168] ;  /* 0x00005a0004047625 */ /* 0x080fe400078e0009 */
[----:B------:R-:W4:Y:S02]  /*0140*/  LDG.E.EL.64 R14, [R14.64] ;  /* 0x000000040e0e7981 */ /* 0x000f24000c2e1b00 */
[----:B------:R-:W-:Y:S02]  /*0150*/  IMAD.WIDE R8, R16, R9, c[0x0][0x178] ;  /* 0x00005e0010087625 */ /* 0x000fe400078e0209 */
[----:B------:R-:W5:Y:S02]  /*0160*/  LDG.E.EL.128 R4, [R4.64] ;  /* 0x0000000404047981 */ /* 0x000f64000c2e1d00 */
[CC--:B0-----:R-:W-:Y:S02]  /*0170*/  IMAD.WIDE R2, R12.reuse, R17.reuse, c[0x0][0x190] ;  /* 0x000064000c027625 */ /* 0x0c1fe400078e0211 */
[----:B------:R-:W5:Y:S02]  /*0180*/  LDG.E.128 R8, [R8.64] ;  /* 0x0000000408087981 */ /* 0x000f64000c1e1d00 */
[----:B------:R-:W-:-:S02]  /*0190*/  IMAD.WIDE R12, R12, R17, c[0x0][0x198] ;  /* 0x000066000c0c7625 */ /* 0x000fc400078e0211 */
[----:B------:R-:W5:Y:S04]  /*01a0*/  LDG.E.EL.64 R2, [R2.64] ;  /* 0x0000000402027981 */ /* 0x000f68000c2e1b00 */
[----:B------:R-:W5:Y:S01]  /*01b0*/  LDG.E.EL.64 R12, [R12.64] ;  /* 0x000000040c0c7981 */ /* 0x000f62000c2e1b00 */
[----:B------:R-:W-:-:S05]  /*01c0*/  IMAD.WIDE R16, R16, R17, c[0x0][0x160] ;  /* 0x0000580010107625 */ /* 0x000fca00078e0211 */
[----:B------:R-:W5:Y:S01]  /*01d0*/  LDG.E.64 R18, [R16.64] ;  /* 0x0000000410127981 */ /* 0x000f62000c1e1b00 */
[C---:B--2---:R-:W-:Y:S01]  /*01e0*/  SHF.L.U32 R22, R0.reuse, 0x10, RZ ;  /* 0x0000001000167819 */ /* 0x044fe200000006ff */
[----:B-1----:R-:W-:-:S03]  /*01f0*/  IMAD.U32 R21, R0, 0x10000, RZ ;  /* 0x0001000000157824 */ /* 0x002fc600078e00ff */
[----:B------:R-:W-:Y:S02]  /*0200*/  FSETP.GE.AND P1, PT, R22, RZ, PT ;  /* 0x000000ff1600720b */ /* 0x000fe40003f26000 */
[----:B------:R-:W-:Y:S01]  /*0210*/  FSETP.GE.AND P0, PT, R21, RZ, PT ;  /* 0x000000ff1500720b */ /* 0x000fe20003f06000 */
[----:B---3--:R-:W-:Y:S01]  /*0220*/  IMAD.U32 R22, R20, 0x10000, RZ ;  /* 0x0001000014167824 */ /* 0x008fe200078e00ff */
[C---:B------:R-:W-:Y:S02]  /*0230*/  SEL R21, R0.reuse, RZ, !P1 ;  /* 0x000000ff00157207 */ /* 0x040fe40004800000 */
[----:B------:R-:W-:Y:S02]  /*0240*/  SEL R0, R0, RZ, !P0 ;  /* 0x000000ff00007207 */ /* 0x000fe40004000000 */
[----:B------:R-:W-:Y:S02]  /*0250*/  SHF.L.U32 R21, R21, 0x10, RZ ;  /* 0x0000001015157819 */ /* 0x000fe400000006ff */
[----:B------:R-:W-:Y:S01]  /*0260*/  FSETP.GTU.AND P0, PT, R22, RZ, PT ;  /* 0x000000ff1600720b */ /* 0x000fe20003f0c000 */
[----:B------:R-:W-:Y:S01]  /*0270*/  IMAD.U32 R0, R0, 0x10000, RZ ;  /* 0x0001000000007824 */ /* 0x000fe200078e00ff */
[----:B------:R-:W-:Y:S01]  /*0280*/  FSETP.GTU.AND P2, PT, R22, RZ, PT ;  /* 0x000000ff1600720b */ /* 0x000fe20003f4c000 */
[----:B------:R-:W-:Y:S01]  /*0290*/  FADD R21, RZ, -R21 ;  /* 0x80000015ff157221 */ /* 0x000fe20000000000 */
[C---:B------:R-:W-:Y:S01]  /*02a0*/  SEL R22, R20.reuse, RZ, P0 ;  /* 0x000000ff14167207 */ /* 0x040fe20000000000 */
[----:B------:R-:W-:Y:S01]  /*02b0*/  FADD R0, RZ, -R0 ;  /* 0x80000000ff007221 */ /* 0x000fe20000000000 */
[----:B------:R-:W-:-:S02]  /*02c0*/  SEL R20, R20, RZ, P2 ;  /* 0x000000ff14147207 */ /* 0x000fc40001000000 */
[C---:B------:R-:W-:Y:S01]  /*02d0*/  FSETP.NAN.AND P0, PT, R21.reuse, R21, PT ;  /* 0x000000151500720b */ /* 0x040fe20003f08000 */
[----:B------:R-:W-:Y:S01]  /*02e0*/  IMAD.U32 R22, R22, 0x10000, RZ ;  /* 0x0001000016167824 */ /* 0x000fe200078e00ff */
[----:B------:R-:W-:Y:S01]  /*02f0*/  FSETP.NAN.AND P1, PT, R0, R0, PT ;  /* 0x000000000000720b */ /* 0x000fe20003f28000 */
[----:B----4-:R-:W-:Y:S01]  /*0300*/  IMAD.U32 R25, R14, 0x10000, RZ ;  /* 0x000100000e197824 */ /* 0x010fe200078e00ff */
[----:B------:R-:W-:Y:S02]  /*0310*/  SHF.L.U32 R23, R20, 0x10, RZ ;  /* 0x0000001014177819 */ /* 0x000fe400000006ff */
[----:B------:R-:W-:Y:S01]  /*0320*/  FSETP.GT.AND P3, PT, R21, R22, PT ;  /* 0x000000161500720b */ /* 0x000fe20003f64000 */
[----:B-----5:R-:W-:Y:S01]  /*0330*/  FADD R4, R4, R25 ;  /* 0x0000001904047221 */ /* 0x020fe20000000000 */
[----:B------:R-:W-:Y:S02]  /*0340*/  FSETP.GT.AND P2, PT, R0, R23, PT ;  /* 0x000000170000720b */ /* 0x000fe40003f44000 */
[----:B------:R-:W-:-:S02]  /*0350*/  PRMT R14, R14, 0x7632, R14 ;  /* 0x000076320e0e7816 */ /* 0x000fc4000000000e */
[----:B------:R-:W-:Y:S02]  /*0360*/  I2FP.F32.S32 R27, R10 ;  /* 0x0000000a001b7245 */ /* 0x000fe40000201400 */
[----:B------:R-:W-:Y:S02]  /*0370*/  @!P0 FSEL R21, R21, R22, P3 ;  /* 0x0000001615158208 */ /* 0x000fe40001800000 */
[----:B------:R-:W-:Y:S02]  /*0380*/  @!P1 FSEL R0, R0, R23, P2 ;  /* 0x0000001700009208 */ /* 0x000fe40001000000 */
[----:B------:R-:W-:Y:S01]  /*0390*/  SHF.L.U32 R20, R14, 0x10, RZ ;  /* 0x000000100e147819 */ /* 0x000fe200000006ff */
[----:B------:R-:W-:Y:S01]  /*03a0*/  FMUL R14, R21, 0.0078740157186985015869 ;  /* 0x3c010204150e7820 */ /* 0x000fe20000400000 */
[C---:B------:R-:W-:Y:S01]  /*03b0*/  PRMT R22, R15.reuse, 0x7632, R22 ;  /* 0x000076320f167816 */ /* 0x040fe20000000016 */
[----:B------:R-:W-:Y:S01]  /*03c0*/  FMUL R0, R0, 0.0078740157186985015869 ;  /* 0x3c01020400007820 */ /* 0x000fe20000400000 */
[----:B------:R-:W-:Y:S01]  /*03d0*/  IMAD.U32 R15, R15, 0x10000, RZ ;  /* 0x000100000f0f7824 */ /* 0x000fe200078e00ff */
[----:B------:R-:W-:Y:S01]  /*03e0*/  I2FP.F32.S32 R21, R8 ;  /* 0x0000000800157245 */ /* 0x000fe20000201400 */
[----:B------:R-:W-:Y:S01]  /*03f0*/  FADD R5, R5, R20 ;  /* 0x0000001405057221 */ /* 0x000fe20000000000 */
[----:B------:R-:W-:Y:S01]  /*0400*/  FSETP.GT.AND P0, PT, R14, 9.9999997473787516356e-06, PT ;  /* 0x3727c5ac0e00780b */ /* 0x000fe20003f04000 */
[----:B------:R-:W-:Y:S01]  /*0410*/  FADD R6, R6, R15 ;  /* 0x0000000f06067221 */ /* 0x000fe20000000000 */
[----:B------:R-:W-:Y:S01]  /*0420*/  FSETP.GT.AND P1, PT, R0, 9.9999997473787516356e-06, PT ;  /* 0x3727c5ac0000780b */ /* 0x000fe20003f24000 */
[----:B------:R-:W-:Y:S01]  /*0430*/  IMAD.U32 R22, R22, 0x10000, RZ ;  /* 0x0001000016167824 */ /* 0x000fe200078e00ff */
[----:B------:R-:W-:-:S02]  /*0440*/  FSETP.NAN.AND P2, PT, R14, R14, PT ;  /* 0x0000000e0e00720b */ /* 0x000fc40003f48000 */
[----:B------:R-:W-:Y:S01]  /*0450*/  FSETP.NAN.AND P3, PT, R0, R0, PT ;  /* 0x000000000000720b */ /* 0x000fe20003f68000 */
[----:B------:R-:W-:Y:S01]  /*0460*/  FADD R7, R7, R22 ;  /* 0x0000001607077221 */ /* 0x000fe20000000000 */
[----:B------:R-:W-:Y:S02]  /*0470*/  SHF.L.U32 R10, R3, 0x10, RZ ;  /* 0x00000010030a7819 */ /* 0x000fe400000006ff */
[----:B------:R-:W-:Y:S01]  /*0480*/  I2FP.F32.S32 R15, R9 ;  /* 0x00000009000f7245 */ /* 0x000fe20000201400 */
[----:B------:R-:W-:Y:S01]  /*0490*/  IMAD.U32 R9, R12, 0x10000, RZ ;  /* 0x000100000c097824 */ /* 0x000fe200078e00ff */
[C---:B------:R-:W-:Y:S01]  /*04a0*/  PRMT R8, R2.reuse, 0x7632, R8 ;  /* 0x0000763202087816 */ /* 0x040fe20000000008 */
[----:B------:R-:W-:Y:S01]  /*04b0*/  IMAD.U32 R2, R2, 0x10000, RZ ;  /* 0x0001000002027824 */ /* 0x000fe200078e00ff */
[----:B------:R-:W-:Y:S02]  /*04c0*/  @!P0 FSEL R14, R14, 9.9999997473787516356e-06, P2 ;  /* 0x3727c5ac0e0e8808 */ /* 0x000fe40001000000 */
[----:B------:R-:W-:Y:S01]  /*04d0*/  PRMT R3, R12, 0x7632, R3 ;  /* 0x000076320c037816 */ /* 0x000fe20000000003 */
[----:B------:R-:W-:Y:S01]  /*04e0*/  IMAD.U32 R8, R8, 0x10000, RZ ;  /* 0x0001000008087824 */ /* 0x000fe200078e00ff */
[----:B------:R-:W-:Y:S01]  /*04f0*/  @!P1 FSEL R0, R0, 9.9999997473787516356e-06, P3 ;  /* 0x3727c5ac00009808 */ /* 0x000fe20001800000 */
[----:B------:R-:W-:Y:S01]  /*0500*/  FMUL R21, R21, R14 ;  /* 0x0000000e15157220 */ /* 0x000fe20000400000 */
[----:B------:R-:W-:Y:S01]  /*0510*/  I2FP.F32.S32 R25, R11 ;  /* 0x0000000b00197245 */ /* 0x000fe20000201400 */
[----:B------:R-:W-:Y:S01]  /*0520*/  FMUL R27, R14, R27 ;  /* 0x0000001b0e1b7220 */ /* 0x000fe20000400000 */
[----:B------:R-:W-:Y:S01]  /*0530*/  SHF.L.U32 R23, R13, 0x10, RZ ;  /* 0x000000100d177819 */ /* 0x000fe200000006ff */
[----:B------:R-:W-:Y:S01]  /*0540*/  FMUL R15, R15, R0 ;  /* 0x000000000f0f7220 */ /* 0x000fe20000400000 */
[C---:B------:R-:W-:Y:S01]  /*0550*/  SHF.L.U32 R11, R3.reuse, 0x10, RZ ;  /* 0x00000010030b7819 */ /* 0x040fe200000006ff */
[----:B------:R-:W-:Y:S01]  /*0560*/  FMUL R25, R0, R25 ;  /* 0x0000001900197220 */ /* 0x000fe20000400000 */
[----:B------:R-:W-:Y:S01]  /*0570*/  PRMT R3, R3, 0x7632, R3 ;  /* 0x0000763203037816 */ /* 0x000fe20000000003 */
[----:B------:R-:W-:Y:S01]  /*0580*/  FFMA R2, R2, R21, R9 ;  /* 0x0000001502027223 */ /* 0x000fe20000000009 */
[----:B------:R-:W-:Y:S01]  /*0590*/  PRMT R13, R13, 0x7632, R13 ;  /* 0x000076320d0d7816 */ /* 0x000fe2000000000d */
[----:B------:R-:W-:Y:S01]  /*05a0*/  FFMA R8, R8, R15, R11 ;  /* 0x0000000f08087223 */ /* 0x000fe2000000000b */
[----:B------:R-:W-:Y:S01]  /*05b0*/  PRMT R0, R18, 0x7632, R0 ;  /* 0x0000763212007816 */ /* 0x000fe20000000000 */
[----:B------:R-:W-:Y:S01]  /*05c0*/  IMAD.U32 R11, R3, 0x10000, RZ ;  /* 0x00010000030b7824 */ /* 0x000fe200078e00ff */
[----:B------:R-:W-:Y:S01]  /*05d0*/  PRMT R9, R19, 0x7632, R9 ;  /* 0x0000763213097816 */ /* 0x000fe20000000009 */
[----:B------:R-:W-:Y:S01]  /*05e0*/  FFMA R23, R10, R27, R23 ;  /* 0x0000001b0a177223 */ /* 0x000fe20000000017 */
[----:B------:R-:W-:Y:S01]  /*05f0*/  SHF.L.U32 R12, R13, 0x10, RZ ;  /* 0x000000100d0c7819 */ /* 0x000fe200000006ff */
[----:B------:R-:W-:Y:S01]  /*0600*/  IMAD.U32 R3, R18, 0x10000, RZ ;  /* 0x0001000012037824 */ /* 0x000fe200078e00ff */
[----:B------:R-:W-:Y:S01]  /*0610*/  SHF.L.U32 R0, R0, 0x10, RZ ;  /* 0x0000001000007819 */ /* 0x000fe200000006ff */
[----:B------:R-:W-:Y:S01]  /*0620*/  IMAD.U32 R19, R19, 0x10000, RZ ;  /* 0x0001000013137824 */ /* 0x000fe200078e00ff */
[----:B------:R-:W-:Y:S01]  /*0630*/  SHF.L.U32 R10, R9, 0x10, RZ ;  /* 0x00000010090a7819 */ /* 0x000fe200000006ff */
[----:B------:R-:W-:Y:S01]  /*0640*/  FFMA R11, R11, R25, R12 ;  /* 0x000000190b0b7223 */ /* 0x000fe2000000000c */
[----:B------:R-:W-:Y:S01]  /*0650*/  FFMA R2, R4, R2, R3 ;  /* 0x0000000204027223 */ /* 0x000fe20000000003 */
[----:B------:R-:W-:Y:S01]  /*0660*/  FFMA R5, R5, R8, R0 ;  /* 0x0000000805057223 */ /* 0x000fe20000000000 */
[----:B------:R-:W-:Y:S01]  /*0670*/  FFMA R3, R6, R23, R19 ;  /* 0x0000001706037223 */ /* 0x000fe20000000013 */
[----:B------:R-:W-:-:S03]  /*0680*/  FFMA R10, R7, R11, R10 ;  /* 0x0000000b070a7223 */ /* 0x000fc6000000000a */
[----:B------:R-:W-:Y:S02]  /*0690*/  F2FP.BF16.PACK_AB R2, R5, R2 ;  /* 0x000000020502723e */ /* 0x000fe400000010ff */
[----:B------:R-:W-:-:S05]  /*06a0*/  F2FP.BF16.PACK_AB R3, R10, R3 ;  /* 0x000000030a03723e */ /* 0x000fca00000010ff */
[----:B------:R-:W-:Y:S01]  /*06b0*/  STG.E.64 [R16.64], R2 ;  /* 0x0000000210007986 */ /* 0x000fe2000c101b04 */
[----:B------:R-:W-:Y:S05]  /*06c0*/  EXIT ;  /* 0x000000000000794d */ /* 0x000fea0003800000 */
.L_x_0:
[----:B------:R-:W-:-:S00]  /*06d0*/  BRA `(.L_x_0) ;  /* 0xfffffff000007947 */ /* 0x000fc0000383ffff */
[----:B------:R-:W-:-:S00]  /*06e0*/  NOP ;  /* 0x0000000000007918 */ /* 0x000fc00000000000 */
        /* <DEDUP_REMOVED lines=9> */
.L_x_1:
